//
// Generated by NVIDIA NVVM Compiler
//
// Compiler Build ID: CL-36424714
// Cuda compilation tools, release 13.0, V13.0.88
// Based on NVVM 20.0.0
//

.version 9.0
.target sm_100
.address_size 64

	// .globl	_Z11scaleGlobalPffi
// _ZZ11scaleSharedPffiE6s_data has been demoted

.visible .entry _Z11scaleGlobalPffi(
	.param .u64 .ptr .align 1 _Z11scaleGlobalPffi_param_0,
	.param .f32 _Z11scaleGlobalPffi_param_1,
	.param .u32 _Z11scaleGlobalPffi_param_2
)
{
	.reg .pred 	%p<2>;
	.reg .b32 	%r<6>;
	.reg .b32 	%f<4>;
	.reg .b64 	%rd<5>;

	ld.param.u64 	%rd1, [_Z11scaleGlobalPffi_param_0];
	ld.param.f32 	%f1, [_Z11scaleGlobalPffi_param_1];
	ld.param.u32 	%r2, [_Z11scaleGlobalPffi_param_2];
	mov.u32 	%r3, %ctaid.x;
	mov.u32 	%r4, %ntid.x;
	mov.u32 	%r5, %tid.x;
	mad.lo.s32 	%r1, %r3, %r4, %r5;
	setp.ge.s32 	%p1, %r1, %r2;
	@%p1 bra 	$L__BB0_2;
	cvta.to.global.u64 	%rd2, %rd1;
	mul.wide.s32 	%rd3, %r1, 4;
	add.s64 	%rd4, %rd2, %rd3;
	ld.global.f32 	%f2, [%rd4];
	mul.f32 	%f3, %f1, %f2;
	st.global.f32 	[%rd4], %f3;
$L__BB0_2:
	ret;

}
	// .globl	_Z11scaleSharedPffi
.visible .entry _Z11scaleSharedPffi(
	.param .u64 .ptr .align 1 _Z11scaleSharedPffi_param_0,
	.param .f32 _Z11scaleSharedPffi_param_1,
	.param .u32 _Z11scaleSharedPffi_param_2
)
{
	.reg .pred 	%p<4>;
	.reg .b32 	%r<9>;
	.reg .b32 	%f<6>;
	.reg .b64 	%rd<5>;
	// demoted variable
	.shared .align 4 .b8 _ZZ11scaleSharedPffiE6s_data[1024];
	ld.param.u64 	%rd2, [_Z11scaleSharedPffi_param_0];
	ld.param.f32 	%f1, [_Z11scaleSharedPffi_param_1];
	ld.param.u32 	%r3, [_Z11scaleSharedPffi_param_2];
	cvta.to.global.u64 	%rd3, %rd2;
	mov.u32 	%r4, %tid.x;
	mov.u32 	%r5, %ctaid.x;
	mov.u32 	%r6, %ntid.x;
	mad.lo.s32 	%r1, %r5, %r6, %r4;
	setp.ge.s32 	%p1, %r1, %r3;
	mul.wide.s32 	%rd4, %r1, 4;
	add.s64 	%rd1, %rd3, %rd4;
	shl.b32 	%r7, %r4, 2;
	mov.u32 	%r8, _ZZ11scaleSharedPffiE6s_data;
	add.s32 	%r2, %r8, %r7;
	@%p1 bra 	$L__BB1_2;
	ld.global.f32 	%f2, [%rd1];
	st.shared.f32 	[%r2], %f2;
$L__BB1_2:
	setp.ge.s32 	%p2, %r1, %r3;
	bar.sync 	0;
	@%p2 bra 	$L__BB1_4;
	ld.shared.f32 	%f3, [%r2];
	mul.f32 	%f4, %f1, %f3;
	st.shared.f32 	[%r2], %f4;
$L__BB1_4:
	setp.ge.s32 	%p3, %r1, %r3;
	bar.sync 	0;
	@%p3 bra 	$L__BB1_6;
	ld.shared.f32 	%f5, [%r2];
	st.global.f32 	[%rd1], %f5;
$L__BB1_6:
	ret;

}


// ===== COMPILED SASS (sm_100) =====

	.target	sm_100

	.elftype	@"ET_EXEC"


//--------------------- .note.nv.tkinfo           --------------------------
	.section	.note.nv.tkinfo,"",@"SHT_NOTE"
	.sectionflags	@"SHF_NOTE_NV_TKINFO"
	.tkinfo
        /*0018*/ 	.word	0x00000002
        /*0030*/ 	.string	""
        /*0030*/ 	.string	"ptxas"
        /*0030*/ 	.string	"Cuda compilation tools, release 13.0, V13.0.88"
        /*0030*/ 	.string	"Build cuda_13.0.r13.0/compiler.36424714_0"
        /*0030*/ 	.string	"-arch sm_100 -m 64 "



//--------------------- .note.nv.cuinfo           --------------------------
	.section	.note.nv.cuinfo,"",@"SHT_NOTE"
	.sectionflags	@"SHF_NOTE_NV_CUINFO"
        /*0018*/ 	.short	0x0002
        /*001a*/ 	.short	0x0064
        /*001c*/ 	.short	0x0082
	.zero		2


//--------------------- .nv.info                  --------------------------
	.section	.nv.info,"",@"SHT_CUDA_INFO"
	.align	4


	//----- nvinfo : EIATTR_REGCOUNT
	.align		4
        /*0000*/ 	.byte	0x04, 0x2f
        /*0002*/ 	.short	(.L_1 - .L_0)
	.align		4
.L_0:
        /*0004*/ 	.word	index@(_Z11scaleGlobalPffi)
        /*0008*/ 	.word	0x00000008


	//----- nvinfo : EIATTR_FRAME_SIZE
	.align		4
.L_1:
        /*000c*/ 	.byte	0x04, 0x11
        /*000e*/ 	.short	(.L_3 - .L_2)
	.align		4
.L_2:
        /*0010*/ 	.word	index@(_Z11scaleGlobalPffi)
        /*0014*/ 	.word	0x00000000


	//----- nvinfo : EIATTR_REGCOUNT
	.align		4
.L_3:
        /*0018*/ 	.byte	0x04, 0x2f
        /*001a*/ 	.short	(.L_5 - .L_4)
	.align		4
.L_4:
        /*001c*/ 	.word	index@(_Z11scaleSharedPffi)
        /*0020*/ 	.word	0x0000000a


	//----- nvinfo : EIATTR_FRAME_SIZE
	.align		4
.L_5:
        /*0024*/ 	.byte	0x04, 0x11
        /*0026*/ 	.short	(.L_7 - .L_6)
	.align		4
.L_6:
        /*0028*/ 	.word	index@(_Z11scaleSharedPffi)
        /*002c*/ 	.word	0x00000000


	//----- nvinfo : EIATTR_MIN_STACK_SIZE
	.align		4
.L_7:
        /*0030*/ 	.byte	0x04, 0x12
        /*0032*/ 	.short	(.L_9 - .L_8)
	.align		4
.L_8:
        /*0034*/ 	.word	index@(_Z11scaleSharedPffi)
        /*0038*/ 	.word	0x00000000


	//----- nvinfo : EIATTR_MIN_STACK_SIZE
	.align		4
.L_9:
        /*003c*/ 	.byte	0x04, 0x12
        /*003e*/ 	.short	(.L_11 - .L_10)
	.align		4
.L_10:
        /*0040*/ 	.word	index@(_Z11scaleGlobalPffi)
        /*0044*/ 	.word	0x00000000
.L_11:


//--------------------- .nv.compat                --------------------------
	.section	.nv.compat,"",@"SHT_CUDA_COMPAT_INFO"
	.align	4
        /*0000*/ 	.byte	0x02, 0x09, 0x00, 0x00, 0x02, 0x02, 0x01, 0x00, 0x02, 0x05, 0x05, 0x00, 0x03, 0x07, 0x01, 0x01
        /*0010*/ 	.byte	0x02, 0x03, 0x00, 0x00, 0x02, 0x06, 0x01, 0x00, 0x04, 0x0b, 0x08, 0x00, 0x09, 0x00, 0x00, 0x00
        /*0020*/ 	.byte	0x00, 0x00, 0x00, 0x00


//--------------------- .nv.info._Z11scaleSharedPffi --------------------------
	.section	.nv.info._Z11scaleSharedPffi,"",@"SHT_CUDA_INFO"
	.sectionflags	@""
	.align	4


	//----- nvinfo : EIATTR_CUDA_API_VERSION
	.align		4
        /*0000*/ 	.byte	0x04, 0x37
        /*0002*/ 	.short	(.L_13 - .L_12)
.L_12:
        /*0004*/ 	.word	0x00000082


	//----- nvinfo : EIATTR_KPARAM_INFO
	.align		4
.L_13:
        /*0008*/ 	.byte	0x04, 0x17
        /*000a*/ 	.short	(.L_15 - .L_14)
.L_14:
        /*000c*/ 	.word	0x00000000
        /*0010*/ 	.short	0x0002
        /*0012*/ 	.short	0x000c
        /*0014*/ 	.byte	0x00, 0xf0, 0x11, 0x00


	//----- nvinfo : EIATTR_KPARAM_INFO
	.align		4
.L_15:
        /*0018*/ 	.byte	0x04, 0x17
        /*001a*/ 	.short	(.L_17 - .L_16)
.L_16:
        /*001c*/ 	.word	0x00000000
        /*0020*/ 	.short	0x0001
        /*0022*/ 	.short	0x0008
        /*0024*/ 	.byte	0x00, 0xf0, 0x11, 0x00


	//----- nvinfo : EIATTR_KPARAM_INFO
	.align		4
.L_17:
        /*0028*/ 	.byte	0x04, 0x17
        /*002a*/ 	.short	(.L_19 - .L_18)
.L_18:
        /*002c*/ 	.word	0x00000000
        /*0030*/ 	.short	0x0000
        /*0032*/ 	.short	0x0000
        /*0034*/ 	.byte	0x00, 0xf5, 0x21, 0x00


	//----- nvinfo : EIATTR_SPARSE_MMA_MASK
	.align		4
.L_19:
        /*0038*/ 	.byte	0x03, 0x50
        /*003a*/ 	.short	0x0000


	//----- nvinfo : EIATTR_MAXREG_COUNT
	.align		4
        /*003c*/ 	.byte	0x03, 0x1b
        /*003e*/ 	.short	0x00ff


	//----- nvinfo : EIATTR_NUM_BARRIERS
	.align		4
        /*0040*/ 	.byte	0x02, 0x4c
        /*0042*/ 	.byte	0x01
	.zero		1


	//----- nvinfo : EIATTR_MERCURY_ISA_VERSION
	.align		4
        /*0044*/ 	.byte	0x03, 0x5f
        /*0046*/ 	.short	0x0101


	//----- nvinfo : EIATTR_VRC_CTA_INIT_COUNT
	.align		4
        /*0048*/ 	.byte	0x02, 0x4a
	.zero		1
	.zero		1


	//----- nvinfo : EIATTR_EXIT_INSTR_OFFSETS
	.align		4
        /*004c*/ 	.byte	0x04, 0x1c
        /*004e*/ 	.short	(.L_21 - .L_20)


	//   ....[0]....
.L_20:
        /*0050*/ 	.word	0x00000160


	//   ....[1]....
        /*0054*/ 	.word	0x00000190


	//----- nvinfo : EIATTR_CBANK_PARAM_SIZE
	.align		4
.L_21:
        /*0058*/ 	.byte	0x03, 0x19
        /*005a*/ 	.short	0x0010


	//----- nvinfo : EIATTR_PARAM_CBANK
	.align		4
        /*005c*/ 	.byte	0x04, 0x0a
        /*005e*/ 	.short	(.L_23 - .L_22)
	.align		4
.L_22:
        /*0060*/ 	.word	index@(.nv.constant0._Z11scaleSharedPffi)
        /*0064*/ 	.short	0x0380
        /*0066*/ 	.short	0x0010


	//----- nvinfo : EIATTR_SW_WAR
	.align		4
.L_23:
        /*0068*/ 	.byte	0x04, 0x36
        /*006a*/ 	.short	(.L_25 - .L_24)
.L_24:
        /*006c*/ 	.word	0x00000008
.L_25:


//--------------------- .nv.info._Z11scaleGlobalPffi --------------------------
	.section	.nv.info._Z11scaleGlobalPffi,"",@"SHT_CUDA_INFO"
	.sectionflags	@""
	.align	4


	//----- nvinfo : EIATTR_CUDA_API_VERSION
	.align		4
        /*0000*/ 	.byte	0x04, 0x37
        /*0002*/ 	.short	(.L_27 - .L_26)
.L_26:
        /*0004*/ 	.word	0x00000082


	//----- nvinfo : EIATTR_KPARAM_INFO
	.align		4
.L_27:
        /*0008*/ 	.byte	0x04, 0x17
        /*000a*/ 	.short	(.L_29 - .L_28)
.L_28:
        /*000c*/ 	.word	0x00000000
        /*0010*/ 	.short	0x0002
        /*0012*/ 	.short	0x000c
        /*0014*/ 	.byte	0x00, 0xf0, 0x11, 0x00


	//----- nvinfo : EIATTR_KPARAM_INFO
	.align		4
.L_29:
        /*0018*/ 	.byte	0x04, 0x17
        /*001a*/ 	.short	(.L_31 - .L_30)
.L_30:
        /*001c*/ 	.word	0x00000000
        /*0020*/ 	.short	0x0001
        /*0022*/ 	.short	0x0008
        /*0024*/ 	.byte	0x00, 0xf0, 0x11, 0x00


	//----- nvinfo : EIATTR_KPARAM_INFO
	.align		4
.L_31:
        /*0028*/ 	.byte	0x04, 0x17
        /*002a*/ 	.short	(.L_33 - .L_32)
.L_32:
        /*002c*/ 	.word	0x00000000
        /*0030*/ 	.short	0x0000
        /*0032*/ 	.short	0x0000
        /*0034*/ 	.byte	0x00, 0xf5, 0x21, 0x00


	//----- nvinfo : EIATTR_SPARSE_MMA_MASK
	.align		4
.L_33:
        /*0038*/ 	.byte	0x03, 0x50
        /*003a*/ 	.short	0x0000


	//----- nvinfo : EIATTR_MAXREG_COUNT
	.align		4
        /*003c*/ 	.byte	0x03, 0x1b
        /*003e*/ 	.short	0x00ff


	//----- nvinfo : EIATTR_MERCURY_ISA_VERSION
	.align		4
        /*0040*/ 	.byte	0x03, 0x5f
        /*0042*/ 	.short	0x0101


	//----- nvinfo : EIATTR_VRC_CTA_INIT_COUNT
	.align		4
        /*0044*/ 	.byte	0x02, 0x4a
	.zero		1
	.zero		1


	//----- nvinfo : EIATTR_EXIT_INSTR_OFFSETS
	.align		4
        /*0048*/ 	.byte	0x04, 0x1c
        /*004a*/ 	.short	(.L_35 - .L_34)


	//   ....[0]....
.L_34:
        /*004c*/ 	.word	0x00000070


	//   ....[1]....
        /*0050*/ 	.word	0x000000f0


	//----- nvinfo : EIATTR_CBANK_PARAM_SIZE
	.align		4
.L_35:
        /*0054*/ 	.byte	0x03, 0x19
        /*0056*/ 	.short	0x0010


	//----- nvinfo : EIATTR_PARAM_CBANK
	.align		4
        /*0058*/ 	.byte	0x04, 0x0a
        /*005a*/ 	.short	(.L_37 - .L_36)
	.align		4
.L_36:
        /*005c*/ 	.word	index@(.nv.constant0._Z11scaleGlobalPffi)
        /*0060*/ 	.short	0x0380
        /*0062*/ 	.short	0x0010


	//----- nvinfo : EIATTR_SW_WAR
	.align		4
.L_37:
        /*0064*/ 	.byte	0x04, 0x36
        /*0066*/ 	.short	(.L_39 - .L_38)
.L_38:
        /*0068*/ 	.word	0x00000008
.L_39:


//--------------------- .nv.callgraph             --------------------------
	.section	.nv.callgraph,"",@"SHT_CUDA_CALLGRAPH"
	.align	4
	.sectionentsize	8
	.align		4
        /*0000*/ 	.word	0x00000000
	.align		4
        /*0004*/ 	.word	0xffffffff
	.align		4
        /*0008*/ 	.word	0x00000000
	.align		4
        /*000c*/ 	.word	0xfffffffe
	.align		4
        /*0010*/ 	.word	0x00000000
	.align		4
        /*0014*/ 	.word	0xfffffffd
	.align		4
        /*0018*/ 	.word	0x00000000
	.align		4
        /*001c*/ 	.word	0xfffffffc


//--------------------- .text._Z11scaleSharedPffi --------------------------
	.section	.text._Z11scaleSharedPffi,"ax",@progbits
	.align	128
        .global         _Z11scaleSharedPffi
        .type           _Z11scaleSharedPffi,@function
        .size           _Z11scaleSharedPffi,(.L_x_2 - _Z11scaleSharedPffi)
        .other          _Z11scaleSharedPffi,@"STO_CUDA_ENTRY STV_DEFAULT"
_Z11scaleSharedPffi:
.text._Z11scaleSharedPffi:
[----:B------:R-:W-:Y:S01]  /*0000*/  LDC R1, c[0x0][0x37c] ;  /* 0x0000df00ff017b82 */ /* 0x000fe20000000800 */
[----:B------:R-:W0:Y:S07]  /*0010*/  S2R R0, SR_TID.X ;  /* 0x0000000000007919 */ /* 0x000e2e0000002100 */
[----:B------:R-:W0:Y:S01]  /*0020*/  S2UR UR4, SR_CTAID.X ;  /* 0x00000000000479c3 */ /* 0x000e220000002500 */
[----:B------:R-:W1:Y:S01]  /*0030*/  LDCU UR5, c[0x0][0x38c] ;  /* 0x00007180ff0577ac */ /* 0x000e620008000800 */
[----:B------:R-:W2:Y:S06]  /*0040*/  LDCU.64 UR6, c[0x0][0x358] ;  /* 0x00006b00ff0677ac */ /* 0x000eac0008000a00 */
[----:B------:R-:W0:Y:S08]  /*0050*/  LDC R5, c[0x0][0x360] ;  /* 0x0000d800ff057b82 */ /* 0x000e300000000800 */
[----:B------:R-:W3:Y:S01]  /*0060*/  LDC.64 R2, c[0x0][0x380] ;  /* 0x0000e000ff027b82 */ /* 0x000ee20000000a00 */
[----:B0-----:R-:W-:-:S05]  /*0070*/  IMAD R5, R5, UR4, R0 ;  /* 0x0000000405057c24 */ /* 0x001fca000f8e0200 */
[C---:B-1----:R-:W-:Y:S01]  /*0080*/  ISETP.GE.AND P0, PT, R5.reuse, UR5, PT ;  /* 0x0000000505007c0c */ /* 0x042fe2000bf06270 */
[----:B---3--:R-:W-:-:S12]  /*0090*/  IMAD.WIDE R2, R5, 0x4, R2 ;  /* 0x0000000405027825 */ /* 0x008fd800078e0202 */
[----:B--2---:R-:W2:Y:S01]  /*00a0*/  @!P0 LDG.E R5, desc[UR6][R2.64] ;  /* 0x0000000602058981 */ /* 0x004ea2000c1e1900 */
[----:B------:R-:W0:Y:S01]  /*00b0*/  S2UR UR5, SR_CgaCtaId ;  /* 0x00000000000579c3 */ /* 0x000e220000008800 */
[----:B------:R-:W-:-:S07]  /*00c0*/  UMOV UR4, 0x400 ;  /* 0x0000040000047882 */ /* 0x000fce0000000000 */
[----:B------:R-:W1:Y:S01]  /*00d0*/  @!P0 LDC R7, c[0x0][0x388] ;  /* 0x0000e200ff078b82 */ /* 0x000e620000000800 */
[----:B0-----:R-:W-:-:S06]  /*00e0*/  ULEA UR4, UR5, UR4, 0x18 ;  /* 0x0000000405047291 */ /* 0x001fcc000f8ec0ff */
[----:B------:R-:W-:-:S05]  /*00f0*/  LEA R0, R0, UR4, 0x2 ;  /* 0x0000000400007c11 */ /* 0x000fca000f8e10ff */
[----:B--2---:R-:W-:Y:S01]  /*0100*/  @!P0 STS [R0], R5 ;  /* 0x0000000500008388 */ /* 0x004fe20000000800 */
[----:B------:R-:W-:Y:S06]  /*0110*/  BAR.SYNC.DEFER_BLOCKING 0x0 ;  /* 0x0000000000007b1d */ /* 0x000fec0000010000 */
[----:B------:R-:W1:Y:S02]  /*0120*/  @!P0 LDS R4, [R0] ;  /* 0x0000000000048984 */ /* 0x000e640000000800 */
[----:B-1----:R-:W-:-:S05]  /*0130*/  @!P0 FMUL R7, R4, R7 ;  /* 0x0000000704078220 */ /* 0x002fca0000400000 */
[----:B------:R0:W-:Y:S01]  /*0140*/  @!P0 STS [R0], R7 ;  /* 0x0000000700008388 */ /* 0x0001e20000000800 */
[----:B------:R-:W-:Y:S06]  /*0150*/  BAR.SYNC.DEFER_BLOCKING 0x0 ;  /* 0x0000000000007b1d */ /* 0x000fec0000010000 */
[----:B------:R-:W-:Y:S05]  /*0160*/  @P0 EXIT ;  /* 0x000000000000094d */ /* 0x000fea0003800000 */
[----:B------:R-:W1:Y:S04]  /*0170*/  LDS R5, [R0] ;  /* 0x0000000000057984 */ /* 0x000e680000000800 */
[----:B-1----:R-:W-:Y:S01]  /*0180*/  STG.E desc[UR6][R2.64], R5 ;  /* 0x0000000502007986 */ /* 0x002fe2000c101906 */
[----:B------:R-:W-:Y:S05]  /*0190*/  EXIT ;  /* 0x000000000000794d */ /* 0x000fea0003800000 */
.L_x_0:
[----:B------:R-:W-:-:S00]  /*01a0*/  BRA `(.L_x_0) ;  /* 0xfffffffc00fc7947 */ /* 0x000fc0000383ffff */
[----:B------:R-:W-:-:S00]  /*01b0*/  NOP ;  /* 0x0000000000007918 */ /* 0x000fc00000000000 */
        /* <DEDUP_REMOVED lines=12> */
.L_x_2:


//--------------------- .text._Z11scaleGlobalPffi --------------------------
	.section	.text._Z11scaleGlobalPffi,"ax",@progbits
	.align	128
        .global         _Z11scaleGlobalPffi
        .type           _Z11scaleGlobalPffi,@function
        .size           _Z11scaleGlobalPffi,(.L_x_3 - _Z11scaleGlobalPffi)
        .other          _Z11scaleGlobalPffi,@"STO_CUDA_ENTRY STV_DEFAULT"
_Z11scaleGlobalPffi:
.text._Z11scaleGlobalPffi:
[----:B------:R-:W-:Y:S01]  /*0000*/  LDC R1, c[0x0][0x37c] ;  /* 0x0000df00ff017b82 */ /* 0x000fe20000000800 */
[----:B------:R-:W0:Y:S07]  /*0010*/  S2R R0, SR_TID.X ;  /* 0x0000000000007919 */ /* 0x000e2e0000002100 */
[----:B------:R-:W0:Y:S01]  /*0020*/  S2UR UR4, SR_CTAID.X ;  /* 0x00000000000479c3 */ /* 0x000e220000002500 */
[----:B------:R-:W1:Y:S07]  /*0030*/  LDCU UR5, c[0x0][0x38c] ;  /* 0x00007180ff0577ac */ /* 0x000e6e0008000800 */
[----:B------:R-:W0:Y:S02]  /*0040*/  LDC R5, c[0x0][0x360] ;  /* 0x0000d800ff057b82 */ /* 0x000e240000000800 */
[----:B0-----:R-:W-:-:S05]  /*0050*/  IMAD R5, R5, UR4, R0 ;  /* 0x0000000405057c24 */ /* 0x001fca000f8e0200 */
[----:B-1----:R-:W-:-:S13]  /*0060*/  ISETP.GE.AND P0, PT, R5, UR5, PT ;  /* 0x0000000505007c0c */ /* 0x002fda000bf06270 */
[----:B------:R-:W-:Y:S05]  /*0070*/  @P0 EXIT ;  /* 0x000000000000094d */ /* 0x000fea0003800000 */
[----:B------:R-:W0:Y:S01]  /*0080*/  LDC.64 R2, c[0x0][0x380] ;  /* 0x0000e000ff027b82 */ /* 0x000e220000000a00 */
[----:B------:R-:W1:Y:S01]  /*0090*/  LDCU.64 UR4, c[0x0][0x358] ;  /* 0x00006b00ff0477ac */ /* 0x000e620008000a00 */
[----:B------:R-:W2:Y:S01]  /*00a0*/  LDCU UR6, c[0x0][0x388] ;  /* 0x00007100ff0677ac */ /* 0x000ea20008000800 */
[----:B0-----:R-:W-:-:S05]  /*00b0*/  IMAD.WIDE R2, R5, 0x4, R2 ;  /* 0x0000000405027825 */ /* 0x001fca00078e0202 */
[----:B-1----:R-:W2:Y:S02]  /*00c0*/  LDG.E R0, desc[UR4][R2.64] ;  /* 0x0000000402007981 */ /* 0x002ea4000c1e1900 */
[----:B--2---:R-:W-:-:S05]  /*00d0*/  FMUL R5, R0, UR6 ;  /* 0x0000000600057c20 */ /* 0x004fca0008400000 */
[----:B------:R-:W-:Y:S01]  /*00e0*/  STG.E desc[UR4][R2.64], R5 ;  /* 0x0000000502007986 */ /* 0x000fe2000c101904 */
[----:B------:R-:W-:Y:S05]  /*00f0*/  EXIT ;  /* 0x000000000000794d */ /* 0x000fea0003800000 */
.L_x_1:
        /* <DEDUP_REMOVED lines=16> */
.L_x_3:


//--------------------- .nv.shared._Z11scaleSharedPffi --------------------------
	.section	.nv.shared._Z11scaleSharedPffi,"aw",@nobits
	.sectionflags	@""
	.align	4
.nv.shared._Z11scaleSharedPffi:
	.zero		2048


//--------------------- .nv.shared.reserved.0     --------------------------
	.section	.nv.shared.reserved.0,"aw",@nobits
	.weak		__nv_reservedSMEM_offset_0_alias
	.size		__nv_reservedSMEM_offset_0_alias, 0, 64
	.other		__nv_reservedSMEM_offset_0_alias,@"STO_CUDA_RESERVED_SHARED STV_DEFAULT"
__nv_reservedSMEM_offset_0_alias:
	.zero		0
	.zero		64


//--------------------- .nv.constant0._Z11scaleSharedPffi --------------------------
	.section	.nv.constant0._Z11scaleSharedPffi,"a",@progbits
	.sectionflags	@""
	.align	4
.nv.constant0._Z11scaleSharedPffi:
	.zero		912


//--------------------- .nv.constant0._Z11scaleGlobalPffi --------------------------
	.section	.nv.constant0._Z11scaleGlobalPffi,"a",@progbits
	.sectionflags	@""
	.align	4
.nv.constant0._Z11scaleGlobalPffi:
	.zero		912


//--------------------- SYMBOLS --------------------------

	.type		.nv.reservedSmem.offset0,@object
	.size		.nv.reservedSmem.offset0,0x4
	.type		.nv.reservedSmem.cap,@object
	.size		.nv.reservedSmem.cap,0x4
